//
// Generated by NVIDIA NVVM Compiler
//
// Compiler Build ID: CL-36424714
// Cuda compilation tools, release 13.0, V13.0.88
// Based on NVVM 20.0.0
//

.version 9.0
.target sm_100
.address_size 64

	// .globl	_Z14print_from_gpuv
.extern .func  (.param .b32 func_retval0) vprintf
(
	.param .b64 vprintf_param_0,
	.param .b64 vprintf_param_1
)
;
.global .align 1 .b8 $str[32] = {72, 101, 108, 108, 111, 32, 87, 111, 114, 108, 100, 33, 32, 102, 114, 111, 109, 32, 100, 101, 118, 105, 99, 101, 32, 40, 71, 80, 85, 41, 10};

.visible .entry _Z14print_from_gpuv()
{
	.reg .b32 	%r<3>;
	.reg .b64 	%rd<3>;

	mov.u64 	%rd1, $str;
	cvta.global.u64 	%rd2, %rd1;
	{ // callseq 0, 0
	.param .b64 param0;
	st.param.b64 	[param0], %rd2;
	.param .b64 param1;
	st.param.b64 	[param1], 0;
	.param .b32 retval0;
	call.uni (retval0), 
	vprintf, 
	(
	param0, 
	param1
	);
	ld.param.b32 	%r1, [retval0];
	} // callseq 0
	ret;

}


// ===== COMPILED SASS (sm_100) =====

	.target	sm_100

	.elftype	@"ET_EXEC"


//--------------------- .note.nv.tkinfo           --------------------------
	.section	.note.nv.tkinfo,"",@"SHT_NOTE"
	.sectionflags	@"SHF_NOTE_NV_TKINFO"
	.tkinfo
        /*0018*/ 	.word	0x00000002
        /*0030*/ 	.string	""
        /*0030*/ 	.string	"ptxas"
        /*0030*/ 	.string	"Cuda compilation tools, release 13.0, V13.0.88"
        /*0030*/ 	.string	"Build cuda_13.0.r13.0/compiler.36424714_0"
        /*0030*/ 	.string	"-arch sm_100 -m 64 "



//--------------------- .note.nv.cuinfo           --------------------------
	.section	.note.nv.cuinfo,"",@"SHT_NOTE"
	.sectionflags	@"SHF_NOTE_NV_CUINFO"
        /*0018*/ 	.short	0x0002
        /*001a*/ 	.short	0x0064
        /*001c*/ 	.short	0x0082
	.zero		2


//--------------------- .nv.info                  --------------------------
	.section	.nv.info,"",@"SHT_CUDA_INFO"
	.align	4


	//----- nvinfo : EIATTR_REGCOUNT
	.align		4
        /*0000*/ 	.byte	0x04, 0x2f
        /*0002*/ 	.short	(.L_2 - .L_1)
	.align		4
.L_1:
        /*0004*/ 	.word	index@(_Z14print_from_gpuv)
        /*0008*/ 	.word	0x00000018


	//----- nvinfo : EIATTR_FRAME_SIZE
	.align		4
.L_2:
        /*000c*/ 	.byte	0x04, 0x11
        /*000e*/ 	.short	(.L_4 - .L_3)
	.align		4
.L_3:
        /*0010*/ 	.word	index@(_Z14print_from_gpuv)
        /*0014*/ 	.word	0x00000000


	//----- nvinfo : EIATTR_MIN_STACK_SIZE
	.align		4
.L_4:
        /*0018*/ 	.byte	0x04, 0x12
        /*001a*/ 	.short	(.L_6 - .L_5)
	.align		4
.L_5:
        /*001c*/ 	.word	index@(_Z14print_from_gpuv)
        /*0020*/ 	.word	0x00000000
.L_6:


//--------------------- .nv.compat                --------------------------
	.section	.nv.compat,"",@"SHT_CUDA_COMPAT_INFO"
	.align	4
        /*0000*/ 	.byte	0x02, 0x09, 0x00, 0x00, 0x02, 0x02, 0x01, 0x00, 0x02, 0x05, 0x05, 0x00, 0x03, 0x07, 0x01, 0x01
        /*0010*/ 	.byte	0x02, 0x03, 0x00, 0x00, 0x02, 0x06, 0x01, 0x00, 0x04, 0x0b, 0x08, 0x00, 0x09, 0x00, 0x00, 0x00
        /*0020*/ 	.byte	0x00, 0x00, 0x00, 0x00


//--------------------- .nv.info._Z14print_from_gpuv --------------------------
	.section	.nv.info._Z14print_from_gpuv,"",@"SHT_CUDA_INFO"
	.sectionflags	@""
	.align	4


	//----- nvinfo : EIATTR_CUDA_API_VERSION
	.align		4
        /*0000*/ 	.byte	0x04, 0x37
        /*0002*/ 	.short	(.L_8 - .L_7)
.L_7:
        /*0004*/ 	.word	0x00000082


	//----- nvinfo : EIATTR_SPARSE_MMA_MASK
	.align		4
.L_8:
        /*0008*/ 	.byte	0x03, 0x50
        /*000a*/ 	.short	0x0000


	//----- nvinfo : EIATTR_MAXREG_COUNT
	.align		4
        /*000c*/ 	.byte	0x03, 0x1b
        /*000e*/ 	.short	0x00ff


	//----- nvinfo : EIATTR_EXTERNS
	.align		4
        /*0010*/ 	.byte	0x04, 0x0f
        /*0012*/ 	.short	(.L_10 - .L_9)


	//   ....[0]....
	.align		4
.L_9:
        /*0014*/ 	.word	index@(vprintf)


	//----- nvinfo : EIATTR_MERCURY_ISA_VERSION
	.align		4
.L_10:
        /*0018*/ 	.byte	0x03, 0x5f
        /*001a*/ 	.short	0x0101


	//----- nvinfo : EIATTR_VRC_CTA_INIT_COUNT
	.align		4
        /*001c*/ 	.byte	0x02, 0x4a
	.zero		1
	.zero		1


	//----- nvinfo : EIATTR_SYSCALL_OFFSETS
	.align		4
        /*0020*/ 	.byte	0x04, 0x46
        /*0022*/ 	.short	(.L_12 - .L_11)


	//   ....[0]....
.L_11:
        /*0024*/ 	.word	0x00000080


	//----- nvinfo : EIATTR_EXIT_INSTR_OFFSETS
	.align		4
.L_12:
        /*0028*/ 	.byte	0x04, 0x1c
        /*002a*/ 	.short	(.L_14 - .L_13)


	//   ....[0]....
.L_13:
        /*002c*/ 	.word	0x00000090


	//----- nvinfo : EIATTR_SW_WAR
	.align		4
.L_14:
        /*0030*/ 	.byte	0x04, 0x36
        /*0032*/ 	.short	(.L_16 - .L_15)
.L_15:
        /*0034*/ 	.word	0x00000008
.L_16:


//--------------------- .nv.callgraph             --------------------------
	.section	.nv.callgraph,"",@"SHT_CUDA_CALLGRAPH"
	.align	4
	.sectionentsize	8
	.align		4
        /*0000*/ 	.word	0x00000000
	.align		4
        /*0004*/ 	.word	0xffffffff
	.align		4
        /*0008*/ 	.word	index@(_Z14print_from_gpuv)
	.align		4
        /*000c*/ 	.word	index@(vprintf)
	.align		4
        /*0010*/ 	.word	0x00000000
	.align		4
        /*0014*/ 	.word	0xfffffffe
	.align		4
        /*0018*/ 	.word	0x00000000
	.align		4
        /*001c*/ 	.word	0xfffffffd
	.align		4
        /*0020*/ 	.word	0x00000000
	.align		4
        /*0024*/ 	.word	0xfffffffc


//--------------------- .nv.constant4             --------------------------
	.section	.nv.constant4,"a",@progbits
	.align	8
	.align		8
.nv.constant4:
        /*0000*/ 	.dword	vprintf
	.align		8
        /*0008*/ 	.dword	$str


//--------------------- .text._Z14print_from_gpuv --------------------------
	.section	.text._Z14print_from_gpuv,"ax",@progbits
	.align	128
        .global         _Z14print_from_gpuv
        .type           _Z14print_from_gpuv,@function
        .size           _Z14print_from_gpuv,(.L_x_2 - _Z14print_from_gpuv)
        .other          _Z14print_from_gpuv,@"STO_CUDA_ENTRY STV_DEFAULT"
_Z14print_from_gpuv:
.text._Z14print_from_gpuv:
[----:B------:R-:W0:Y:S01]  /*0000*/  LDC R1, c[0x0][0x37c] ;  /* 0x0000df00ff017b82 */ /* 0x000e220000000800 */
[----:B------:R-:W-:Y:S01]  /*0010*/  MOV R0, 0x0 ;  /* 0x0000000000007802 */ /* 0x000fe20000000f00 */
[----:B------:R-:W1:Y:S01]  /*0020*/  LDCU.64 UR4, c[0x4][0x8] ;  /* 0x01000100ff0477ac */ /* 0x000e620008000a00 */
[----:B------:R-:W-:-:S05]  /*0030*/  CS2R R6, SRZ ;  /* 0x0000000000067805 */ /* 0x000fca000001ff00 */
[----:B------:R2:W3:Y:S01]  /*0040*/  LDC.64 R2, c[0x4][R0] ;  /* 0x0100000000027b82 */ /* 0x0004e20000000a00 */
[----:B-1----:R-:W-:Y:S02]  /*0050*/  IMAD.U32 R4, RZ, RZ, UR4 ;  /* 0x00000004ff047e24 */ /* 0x002fe4000f8e00ff */
[----:B--2---:R-:W-:-:S07]  /*0060*/  IMAD.U32 R5, RZ, RZ, UR5 ;  /* 0x00000005ff057e24 */ /* 0x004fce000f8e00ff */
[----:B------:R-:W-:-:S07]  /*0070*/  LEPC R20, `(.L_x_0) ;  /* 0x000000001014794e */ /* 0x000fce0000000000 */
[----:B0--3--:R-:W-:Y:S05]  /*0080*/  CALL.ABS.NOINC R2 ;  /* 0x0000000002007343 */ /* 0x009fea0003c00000 */
.L_x_0:
[----:B------:R-:W-:Y:S05]  /*0090*/  EXIT ;  /* 0x000000000000794d */ /* 0x000fea0003800000 */
.L_x_1:
[----:B------:R-:W-:-:S00]  /*00a0*/  BRA `(.L_x_1) ;  /* 0xfffffffc00fc7947 */ /* 0x000fc0000383ffff */
[----:B------:R-:W-:-:S00]  /*00b0*/  NOP ;  /* 0x0000000000007918 */ /* 0x000fc00000000000 */
        /* <DEDUP_REMOVED lines=12> */
.L_x_2:


//--------------------- .nv.global.init           --------------------------
	.section	.nv.global.init,"aw",@progbits
.nv.global.init:
	.type		$str,@object
	.size		$str,(.L_0 - $str)
$str:
        /*0000*/ 	.byte	0x48, 0x65, 0x6c, 0x6c, 0x6f, 0x20, 0x57, 0x6f, 0x72, 0x6c, 0x64, 0x21, 0x20, 0x66, 0x72, 0x6f
        /*0010*/ 	.byte	0x6d, 0x20, 0x64, 0x65, 0x76, 0x69, 0x63, 0x65, 0x20, 0x28, 0x47, 0x50, 0x55, 0x29, 0x0a, 0x00
.L_0:


//--------------------- .nv.shared.reserved.0     --------------------------
	.section	.nv.shared.reserved.0,"aw",@nobits
	.weak		__nv_reservedSMEM_offset_0_alias
	.size		__nv_reservedSMEM_offset_0_alias, 0, 64
	.other		__nv_reservedSMEM_offset_0_alias,@"STO_CUDA_RESERVED_SHARED STV_DEFAULT"
__nv_reservedSMEM_offset_0_alias:
	.zero		0
	.zero		64


//--------------------- .nv.constant0._Z14print_from_gpuv --------------------------
	.section	.nv.constant0._Z14print_from_gpuv,"a",@progbits
	.sectionflags	@""
	.align	4
.nv.constant0._Z14print_from_gpuv:
	.zero		896


//--------------------- SYMBOLS --------------------------

	.type		.nv.reservedSmem.offset0,@object
	.size		.nv.reservedSmem.offset0,0x4
	.type		vprintf,@function
